	.headerflags	@"EF_CUDA_TEXMODE_UNIFIED EF_CUDA_64BIT_ADDRESS EF_CUDA_ACCELERATORS EF_CUDA_SM90 EF_CUDA_VIRTUAL_SM(EF_CUDA_SM90)"
	.elftype	@"ET_EXEC"


//--------------------- .nv.info                  --------------------------
	.section	.nv.info,"",@"SHT_CUDA_INFO"
	.align	4


	//----- nvinfo : EIATTR_REGCOUNT
	.align		4
        /*0000*/ 	.byte	0x04, 0x2f
        /*0002*/ 	.short	(.L_3 - .L_2)
	.align		4
.L_2:
        /*0004*/ 	.word	index@(triton_poi_fused__native_batch_norm_legit_no_training_add_leaky_relu_4)
        /*0008*/ 	.word	0x0000001a


	//----- nvinfo : EIATTR_MIN_STACK_SIZE
	.align		4
.L_3:
        /*000c*/ 	.byte	0x04, 0x12
        /*000e*/ 	.short	(.L_5 - .L_4)
	.align		4
.L_4:
        /*0010*/ 	.word	index@(triton_poi_fused__native_batch_norm_legit_no_training_add_leaky_relu_4)
        /*0014*/ 	.word	0x00000000


	//----- nvinfo : EIATTR_FRAME_SIZE
	.align		4
.L_5:
        /*0018*/ 	.byte	0x04, 0x11
        /*001a*/ 	.short	(.L_7 - .L_6)
	.align		4
.L_6:
        /*001c*/ 	.word	index@(triton_poi_fused__native_batch_norm_legit_no_training_add_leaky_relu_4)
        /*0020*/ 	.word	0x00000000


	//----- nvinfo : EIATTR_MIN_STACK_SIZE
	.align		4
.L_7:
        /*0024*/ 	.byte	0x04, 0x12
        /*0026*/ 	.short	(.L_9 - .L_8)
	.align		4
.L_8:
        /*0028*/ 	.word	index@(triton_poi_fused__native_batch_norm_legit_no_training_add_leaky_relu_4)
        /*002c*/ 	.word	0x00000000
.L_9:


//--------------------- .nv.info.triton_poi_fused__native_batch_norm_legit_no_training_add_leaky_relu_4 --------------------------
	.section	.nv.info.triton_poi_fused__native_batch_norm_legit_no_training_add_leaky_relu_4,"",@"SHT_CUDA_INFO"
	.sectionflags	@""
	.align	4


	//----- nvinfo : EIATTR_CUDA_API_VERSION
	.align		4
        /*0000*/ 	.byte	0x04, 0x37
        /*0002*/ 	.short	(.L_11 - .L_10)
.L_10:
        /*0004*/ 	.word	0x0000007c


	//----- nvinfo : EIATTR_KPARAM_INFO
	.align		4
.L_11:
        /*0008*/ 	.byte	0x04, 0x17
        /*000a*/ 	.short	(.L_13 - .L_12)
.L_12:
        /*000c*/ 	.word	0x00000000
        /*0010*/ 	.short	0x000b
        /*0012*/ 	.short	0x0058
        /*0014*/ 	.byte	0x00, 0xf0, 0x11, 0x00


	//----- nvinfo : EIATTR_KPARAM_INFO
	.align		4
.L_13:
        /*0018*/ 	.byte	0x04, 0x17
        /*001a*/ 	.short	(.L_15 - .L_14)
.L_14:
        /*001c*/ 	.word	0x00000000
        /*0020*/ 	.short	0x000a
        /*0022*/ 	.short	0x0050
        /*0024*/ 	.byte	0x00, 0xf4, 0x21, 0x00


	//----- nvinfo : EIATTR_KPARAM_INFO
	.align		4
.L_15:
        /*0028*/ 	.byte	0x04, 0x17
        /*002a*/ 	.short	(.L_17 - .L_16)
.L_16:
        /*002c*/ 	.word	0x00000000
        /*0030*/ 	.short	0x0009
        /*0032*/ 	.short	0x0048
        /*0034*/ 	.byte	0x00, 0xf4, 0x21, 0x00


	//----- nvinfo : EIATTR_KPARAM_INFO
	.align		4
.L_17:
        /*0038*/ 	.byte	0x04, 0x17
        /*003a*/ 	.short	(.L_19 - .L_18)
.L_18:
        /*003c*/ 	.word	0x00000000
        /*0040*/ 	.short	0x0008
        /*0042*/ 	.short	0x0040
        /*0044*/ 	.byte	0x00, 0xf4, 0x21, 0x00


	//----- nvinfo : EIATTR_KPARAM_INFO
	.align		4
.L_19:
        /*0048*/ 	.byte	0x04, 0x17
        /*004a*/ 	.short	(.L_21 - .L_20)
.L_20:
        /*004c*/ 	.word	0x00000000
        /*0050*/ 	.short	0x0007
        /*0052*/ 	.short	0x0038
        /*0054*/ 	.byte	0x00, 0xf4, 0x21, 0x00


	//----- nvinfo : EIATTR_KPARAM_INFO
	.align		4
.L_21:
        /*0058*/ 	.byte	0x04, 0x17
        /*005a*/ 	.short	(.L_23 - .L_22)
.L_22:
        /*005c*/ 	.word	0x00000000
        /*0060*/ 	.short	0x0006
        /*0062*/ 	.short	0x0030
        /*0064*/ 	.byte	0x00, 0xf4, 0x21, 0x00


	//----- nvinfo : EIATTR_KPARAM_INFO
	.align		4
.L_23:
        /*0068*/ 	.byte	0x04, 0x17
        /*006a*/ 	.short	(.L_25 - .L_24)
.L_24:
        /*006c*/ 	.word	0x00000000
        /*0070*/ 	.short	0x0005
        /*0072*/ 	.short	0x0028
        /*0074*/ 	.byte	0x00, 0xf4, 0x21, 0x00


	//----- nvinfo : EIATTR_KPARAM_INFO
	.align		4
.L_25:
        /*0078*/ 	.byte	0x04, 0x17
        /*007a*/ 	.short	(.L_27 - .L_26)
.L_26:
        /*007c*/ 	.word	0x00000000
        /*0080*/ 	.short	0x0004
        /*0082*/ 	.short	0x0020
        /*0084*/ 	.byte	0x00, 0xf4, 0x21, 0x00


	//----- nvinfo : EIATTR_KPARAM_INFO
	.align		4
.L_27:
        /*0088*/ 	.byte	0x04, 0x17
        /*008a*/ 	.short	(.L_29 - .L_28)
.L_28:
        /*008c*/ 	.word	0x00000000
        /*0090*/ 	.short	0x0003
        /*0092*/ 	.short	0x0018
        /*0094*/ 	.byte	0x00, 0xf4, 0x21, 0x00


	//----- nvinfo : EIATTR_KPARAM_INFO
	.align		4
.L_29:
        /*0098*/ 	.byte	0x04, 0x17
        /*009a*/ 	.short	(.L_31 - .L_30)
.L_30:
        /*009c*/ 	.word	0x00000000
        /*00a0*/ 	.short	0x0002
        /*00a2*/ 	.short	0x0010
        /*00a4*/ 	.byte	0x00, 0xf4, 0x21, 0x00


	//----- nvinfo : EIATTR_KPARAM_INFO
	.align		4
.L_31:
        /*00a8*/ 	.byte	0x04, 0x17
        /*00aa*/ 	.short	(.L_33 - .L_32)
.L_32:
        /*00ac*/ 	.word	0x00000000
        /*00b0*/ 	.short	0x0001
        /*00b2*/ 	.short	0x0008
        /*00b4*/ 	.byte	0x00, 0xf4, 0x21, 0x00


	//----- nvinfo : EIATTR_KPARAM_INFO
	.align		4
.L_33:
        /*00b8*/ 	.byte	0x04, 0x17
        /*00ba*/ 	.short	(.L_35 - .L_34)
.L_34:
        /*00bc*/ 	.word	0x00000000
        /*00c0*/ 	.short	0x0000
        /*00c2*/ 	.short	0x0000
        /*00c4*/ 	.byte	0x00, 0xf4, 0x21, 0x00


	//----- nvinfo : EIATTR_SPARSE_MMA_MASK
	.align		4
.L_35:
        /*00c8*/ 	.byte	0x03, 0x50
        /*00ca*/ 	.short	0x0000


	//----- nvinfo : EIATTR_MAXREG_COUNT
	.align		4
        /*00cc*/ 	.byte	0x03, 0x1b
        /*00ce*/ 	.short	0x00ff


	//----- nvinfo : EIATTR_EXIT_INSTR_OFFSETS
	.align		4
        /*00d0*/ 	.byte	0x04, 0x1c
        /*00d2*/ 	.short	(.L_37 - .L_36)


	//   ....[0]....
.L_36:
        /*00d4*/ 	.word	0x00000560


	//----- nvinfo : EIATTR_REQNTID
	.align		4
.L_37:
        /*00d8*/ 	.byte	0x04, 0x10
        /*00da*/ 	.short	(.L_39 - .L_38)
.L_38:
        /*00dc*/ 	.word	0x00000080
        /*00e0*/ 	.word	0x00000001
        /*00e4*/ 	.word	0x00000001


	//----- nvinfo : EIATTR_CBANK_PARAM_SIZE
	.align		4
.L_39:
        /*00e8*/ 	.byte	0x03, 0x19
        /*00ea*/ 	.short	0x005c


	//----- nvinfo : EIATTR_PARAM_CBANK
	.align		4
        /*00ec*/ 	.byte	0x04, 0x0a
        /*00ee*/ 	.short	(.L_41 - .L_40)
	.align		4
.L_40:
        /*00f0*/ 	.word	index@(.nv.constant0.triton_poi_fused__native_batch_norm_legit_no_training_add_leaky_relu_4)
        /*00f4*/ 	.short	0x0210
        /*00f6*/ 	.short	0x005c


	//----- nvinfo : EIATTR_SW_WAR
	.align		4
.L_41:
        /*00f8*/ 	.byte	0x04, 0x36
        /*00fa*/ 	.short	(.L_43 - .L_42)
.L_42:
        /*00fc*/ 	.word	0x00000008
.L_43:


//--------------------- .nv.callgraph             --------------------------
	.section	.nv.callgraph,"",@"SHT_CUDA_CALLGRAPH"
	.align	4
	.sectionentsize	8
	.align		4
        /*0000*/ 	.word	0x00000000
	.align		4
        /*0004*/ 	.word	0xffffffff
	.align		4
        /*0008*/ 	.word	0x00000000
	.align		4
        /*000c*/ 	.word	0xfffffffe
	.align		4
        /*0010*/ 	.word	0x00000000
	.align		4
        /*0014*/ 	.word	0xfffffffd
	.align		4
        /*0018*/ 	.word	0x00000000
	.align		4
        /*001c*/ 	.word	0xfffffffc


//--------------------- .nv.constant4             --------------------------
	.section	.nv.constant4,"a",@progbits
	.align	8
	.align		8
.nv.constant4:
        /*0000*/ 	.dword	_$_str
	.align		8
        /*0008*/ 	.dword	_$_str_$_2


//--------------------- .text.triton_poi_fused__native_batch_norm_legit_no_training_add_leaky_relu_4 --------------------------
	.section	.text.triton_poi_fused__native_batch_norm_legit_no_training_add_leaky_relu_4,"ax",@progbits
	.align	128
        .global         triton_poi_fused__native_batch_norm_legit_no_training_add_leaky_relu_4
        .type           triton_poi_fused__native_batch_norm_legit_no_training_add_leaky_relu_4,@function
        .size           triton_poi_fused__native_batch_norm_legit_no_training_add_leaky_relu_4,(.L_x_1 - triton_poi_fused__native_batch_norm_legit_no_training_add_leaky_relu_4)
        .other          triton_poi_fused__native_batch_norm_legit_no_training_add_leaky_relu_4,@"STO_CUDA_ENTRY STV_DEFAULT"
triton_poi_fused__native_batch_norm_legit_no_training_add_leaky_relu_4:
.text.triton_poi_fused__native_batch_norm_legit_no_training_add_leaky_relu_4:
[----:B------:R-:W-:Y:S01]  /*0000*/  LDC R1, c[0x0][0x28] ;  /* 0x00000a00ff017b82 */ /* 0x000fe20000000800 */
[----:B------:R-:W1:Y:S07]  /*0010*/  S2R R0, SR_TID.X ;  /* 0x0000000000007919 */ /* 0x000e6e0000002100 */
[----:B------:R-:W2:Y:S01]  /*0020*/  LDC.64 R14, c[0x0][0x250] ;  /* 0x00009400ff0e7b82 */ /* 0x000ea20000000a00 */
[----:B------:R-:W-:Y:S01]  /*0030*/  ULDC.64 UR4, c[0x0][0x208] ;  /* 0x0000820000047ab9 */ /* 0x000fe20000000a00 */
[----:B------:R-:W3:Y:S06]  /*0040*/  S2R R5, SR_CTAID.X ;  /* 0x0000000000057919 */ /* 0x000eec0000002500 */
[----:B------:R-:W4:Y:S08]  /*0050*/  LDC.64 R22, c[0x0][0x218] ;  /* 0x00008600ff167b82 */ /* 0x000f300000000a00 */
[----:B------:R-:W5:Y:S08]  /*0060*/  LDC.64 R18, c[0x0][0x248] ;  /* 0x00009200ff127b82 */ /* 0x000f700000000a00 */
[----:B------:R-:W4:Y:S01]  /*0070*/  LDC.64 R8, c[0x0][0x240] ;  /* 0x00009000ff087b82 */ /* 0x000f220000000a00 */
[----:B-1----:R-:W-:-:S07]  /*0080*/  SHF.L.U32 R0, R0, 0x1, RZ ;  /* 0x0000000100007819 */ /* 0x002fce00000006ff */
[----:B------:R-:W1:Y:S01]  /*0090*/  LDC.64 R20, c[0x0][0x220] ;  /* 0x00008800ff147b82 */ /* 0x000e620000000a00 */
[----:B---3--:R-:W-:Y:S02]  /*00a0*/  SHF.R.S32.HI R3, RZ, 0x17, R5 ;  /* 0x00000017ff037819 */ /* 0x008fe40000011405 */
[----:B------:R-:W-:Y:S02]  /*00b0*/  LOP3.LUT R0, R0, 0xfe, RZ, 0xc0, !PT ;  /* 0x000000fe00007812 */ /* 0x000fe400078ec0ff */
[----:B------:R-:W-:-:S03]  /*00c0*/  SGXT R3, R3, 0x1 ;  /* 0x000000010303781a */ /* 0x000fc60000000200 */
[----:B------:R-:W3:Y:S01]  /*00d0*/  LDC.64 R16, c[0x0][0x230] ;  /* 0x00008c00ff107b82 */ /* 0x000ee20000000a00 */
[----:B------:R-:W-:-:S04]  /*00e0*/  LEA R0, R5, R0, 0x8 ;  /* 0x0000000005007211 */ /* 0x000fc800078e40ff */
[----:B------:R-:W-:-:S03]  /*00f0*/  LEA.HI R3, R3, R0, RZ, 0xa ;  /* 0x0000000003037211 */ /* 0x000fc600078f50ff */
[----:B------:R-:W1:Y:S01]  /*0100*/  LDC.64 R4, c[0x0][0x228] ;  /* 0x00008a00ff047b82 */ /* 0x000e620000000a00 */
[----:B------:R-:W-:-:S04]  /*0110*/  SHF.R.S32.HI R3, RZ, 0xa, R3 ;  /* 0x0000000aff037819 */ /* 0x000fc80000011403 */
[----:B------:R-:W-:-:S03]  /*0120*/  LEA.HI R2, R3, R3, RZ, 0x2 ;  /* 0x0000000303027211 */ /* 0x000fc600078f10ff */
[----:B------:R-:W3:Y:S01]  /*0130*/  LDC.64 R10, c[0x0][0x238] ;  /* 0x00008e00ff0a7b82 */ /* 0x000ee20000000a00 */
[----:B------:R-:W-:-:S04]  /*0140*/  LOP3.LUT R2, R2, 0xfffffffc, RZ, 0xc0, !PT ;  /* 0xfffffffc02027812 */ /* 0x000fc800078ec0ff */
[----:B------:R-:W-:-:S03]  /*0150*/  IADD3 R13, R3, -R2, RZ ;  /* 0x80000002030d7210 */ /* 0x000fc60007ffe0ff */
[----:B------:R-:W3:Y:S02]  /*0160*/  LDC.64 R6, c[0x0][0x258] ;  /* 0x00009600ff067b82 */ /* 0x000ee40000000a00 */
[----:B--2---:R-:W-:-:S04]  /*0170*/  IMAD.WIDE R14, R13, 0x4, R14 ;  /* 0x000000040d0e7825 */ /* 0x004fc800078e020e */
[C---:B01----:R-:W-:Y:S02]  /*0180*/  IMAD.WIDE R4, R13.reuse, 0x4, R4 ;  /* 0x000000040d047825 */ /* 0x043fe400078e0204 */
[----:B------:R-:W2:Y:S01]  /*0190*/  LDG.E.EL R14, desc[UR4][R14.64] ;  /* 0x000000040e0e7981 */ /* 0x000ea2000c2e1900 */
[----:B------:R-:W0:Y:S03]  /*01a0*/  LDC.64 R2, c[0x0][0x260] ;  /* 0x00009800ff027b82 */ /* 0x000e260000000a00 */
[----:B------:R1:W2:Y:S01]  /*01b0*/  LDG.E.EL R12, desc[UR4][R4.64] ;  /* 0x00000004040c7981 */ /* 0x0002a2000c2e1900 */
[----:B-----5:R-:W-:-:S04]  /*01c0*/  IMAD.WIDE R18, R13, 0x4, R18 ;  /* 0x000000040d127825 */ /* 0x020fc800078e0212 */
[C---:B----4-:R-:W-:Y:S02]  /*01d0*/  IMAD.WIDE R8, R0.reuse, 0x4, R8 ;  /* 0x0000000400087825 */ /* 0x050fe400078e0208 */
[----:B------:R-:W4:Y:S02]  /*01e0*/  LDG.E.EL R18, desc[UR4][R18.64] ;  /* 0x0000000412127981 */ /* 0x000f24000c2e1900 */
[C---:B------:R-:W-:Y:S02]  /*01f0*/  IMAD.WIDE R20, R13.reuse, 0x4, R20 ;  /* 0x000000040d147825 */ /* 0x040fe400078e0214 */
[----:B------:R-:W4:Y:S02]  /*0200*/  LDG.E.64 R8, desc[UR4][R8.64] ;  /* 0x0000000408087981 */ /* 0x000f24000c1e1b00 */
[----:B-1----:R-:W-:Y:S02]  /*0210*/  IMAD.WIDE R4, R0, 0x4, R22 ;  /* 0x0000000400047825 */ /* 0x002fe400078e0216 */
[----:B------:R-:W5:Y:S02]  /*0220*/  LDG.E.EL R15, desc[UR4][R20.64] ;  /* 0x00000004140f7981 */ /* 0x000f64000c2e1900 */
[----:B---3--:R-:W-:-:S02]  /*0230*/  IMAD.WIDE R16, R13, 0x4, R16 ;  /* 0x000000040d107825 */ /* 0x008fc400078e0210 */
[----:B------:R-:W5:Y:S02]  /*0240*/  LDG.E.64 R4, desc[UR4][R4.64] ;  /* 0x0000000404047981 */ /* 0x000f64000c1e1b00 */
[C---:B------:R-:W-:Y:S02]  /*0250*/  IMAD.WIDE R10, R13.reuse, 0x4, R10 ;  /* 0x000000040d0a7825 */ /* 0x040fe400078e020a */
[----:B------:R-:W3:Y:S02]  /*0260*/  LDG.E.EL R16, desc[UR4][R16.64] ;  /* 0x0000000410107981 */ /* 0x000ee4000c2e1900 */
[C---:B------:R-:W-:Y:S02]  /*0270*/  IMAD.WIDE R6, R13.reuse, 0x4, R6 ;  /* 0x000000040d067825 */ /* 0x040fe400078e0206 */
[----:B------:R1:W3:Y:S02]  /*0280*/  LDG.E.EL R11, desc[UR4][R10.64] ;  /* 0x000000040a0b7981 */ /* 0x0002e4000c2e1900 */
[----:B0-----:R-:W-:-:S02]  /*0290*/  IMAD.WIDE R2, R13, 0x4, R2 ;  /* 0x000000040d027825 */ /* 0x001fc400078e0202 */
[----:B------:R-:W3:Y:S04]  /*02a0*/  LDG.E.EL R6, desc[UR4][R6.64] ;  /* 0x0000000406067981 */ /* 0x000ee8000c2e1900 */
[----:B------:R0:W3:Y:S01]  /*02b0*/  LDG.E.EL R3, desc[UR4][R2.64] ;  /* 0x0000000402037981 */ /* 0x0000e2000c2e1900 */
[----:B-1----:R-:W-:Y:S01]  /*02c0*/  HFMA2.MMA R10, -RZ, RZ, 1.625, 0 ;  /* 0x3e800000ff0a7435 */ /* 0x002fe200000001ff */
[----:B--2---:R-:W-:Y:S01]  /*02d0*/  FADD R14, R14, 9.9999997473787516356e-06 ;  /* 0x3727c5ac0e0e7421 */ /* 0x004fe20000000000 */
[----:B------:R-:W-:-:S03]  /*02e0*/  FADD R12, R12, 9.9999997473787516356e-06 ;  /* 0x3727c5ac0c0c7421 */ /* 0x000fc60000000000 */
[----:B------:R-:W1:Y:S08]  /*02f0*/  MUFU.SQRT R19, R14 ;  /* 0x0000000e00137308 */ /* 0x000e700000002000 */
[----:B------:R-:W2:Y:S01]  /*0300*/  MUFU.SQRT R13, R12 ;  /* 0x0000000c000d7308 */ /* 0x000ea20000002000 */
[C---:B-1----:R-:W-:Y:S02]  /*0310*/  FSETP.GT.AND P1, PT, R19.reuse, 8.50705917302346158658e+37, PT ;  /* 0x7e8000001300780b */ /* 0x042fe40003f24000 */
[----:B------:R-:W-:-:S02]  /*0320*/  FSETP.GEU.AND P3, PT, R19, 1.175494350822287508e-38, PT ;  /* 0x008000001300780b */ /* 0x000fc40003f6e000 */
[C---:B--2---:R-:W-:Y:S02]  /*0330*/  FSETP.GT.AND P0, PT, R13.reuse, 8.50705917302346158658e+37, PT ;  /* 0x7e8000000d00780b */ /* 0x044fe40003f04000 */
[----:B------:R-:W-:-:S07]  /*0340*/  FSETP.GEU.AND P2, PT, R13, 1.175494350822287508e-38, PT ;  /* 0x008000000d00780b */ /* 0x000fce0003f4e000 */
[----:B------:R-:W-:-:S04]  /*0350*/  @P1 FMUL R19, R19, 0.25 ;  /* 0x3e80000013131820 */ /* 0x000fc80000400000 */
[----:B------:R-:W-:Y:S01]  /*0360*/  @!P3 FMUL R19, R19, 16777216 ;  /* 0x4b8000001313b820 */ /* 0x000fe20000400000 */
[----:B------:R-:W-:-:S04]  /*0370*/  @P0 FMUL R13, R13, 0.25 ;  /* 0x3e8000000d0d0820 */ /* 0x000fc80000400000 */
[----:B------:R-:W-:Y:S01]  /*0380*/  @!P2 FMUL R13, R13, 16777216 ;  /* 0x4b8000000d0da820 */ /* 0x000fe20000400000 */
[----:B------:R-:W1:Y:S01]  /*0390*/  MUFU.RCP R19, R19 ;  /* 0x0000001300137308 */ /* 0x000e620000001000 */
[----:B0-----:R-:W-:-:S07]  /*03a0*/  FSEL R2, R10, 1, P0 ;  /* 0x3f8000000a027808 */ /* 0x001fce0000000000 */
[----:B------:R-:W0:Y:S01]  /*03b0*/  MUFU.RCP R13, R13 ;  /* 0x0000000d000d7308 */ /* 0x000e220000001000 */
[----:B------:R-:W-:Y:S01]  /*03c0*/  FSEL R10, R10, 1, P1 ;  /* 0x3f8000000a0a7808 */ /* 0x000fe20000800000 */
[----:B------:R-:W-:-:S04]  /*03d0*/  @!P2 FMUL R2, R2, 16777216 ;  /* 0x4b8000000202a820 */ /* 0x000fc80000400000 */
[----:B------:R-:W-:Y:S01]  /*03e0*/  @!P3 FMUL R10, R10, 16777216 ;  /* 0x4b8000000a0ab820 */ /* 0x000fe20000400000 */
[--C-:B-----5:R-:W-:Y:S01]  /*03f0*/  FADD R17, R4, -R15.reuse ;  /* 0x8000000f04117221 */ /* 0x120fe20000000000 */
[--C-:B----4-:R-:W-:Y:S01]  /*0400*/  FADD R7, R8, -R18.reuse ;  /* 0x8000001208077221 */ /* 0x110fe20000000000 */
[----:B------:R-:W-:Y:S01]  /*0410*/  FADD R15, R5, -R15 ;  /* 0x8000000f050f7221 */ /* 0x000fe20000000000 */
[----:B-1----:R-:W-:Y:S01]  /*0420*/  FMUL R10, R19, R10 ;  /* 0x0000000a130a7220 */ /* 0x002fe20000400000 */
[----:B------:R-:W-:Y:S01]  /*0430*/  FADD R9, R9, -R18 ;  /* 0x8000001209097221 */ /* 0x000fe20000000000 */
[----:B------:R-:W1:Y:S01]  /*0440*/  LDC.64 R4, c[0x0][0x210] ;  /* 0x00008400ff047b82 */ /* 0x000e620000000a00 */
[----:B0-----:R-:W-:Y:S01]  /*0450*/  FMUL R2, R13, R2 ;  /* 0x000000020d027220 */ /* 0x001fe20000400000 */
[C---:B------:R-:W-:Y:S01]  /*0460*/  FMUL R7, R10.reuse, R7 ;  /* 0x000000070a077220 */ /* 0x040fe20000400000 */
[----:B------:R-:W-:Y:S02]  /*0470*/  FMUL R10, R10, R9 ;  /* 0x000000090a0a7220 */ /* 0x000fe40000400000 */
[C---:B------:R-:W-:Y:S01]  /*0480*/  FMUL R17, R2.reuse, R17 ;  /* 0x0000001102117220 */ /* 0x040fe20000400000 */
[----:B------:R-:W-:Y:S01]  /*0490*/  FMUL R8, R2, R15 ;  /* 0x0000000f02087220 */ /* 0x000fe20000400000 */
[C-C-:B---3--:R-:W-:Y:S01]  /*04a0*/  FFMA R7, R6.reuse, R7, R3.reuse ;  /* 0x0000000706077223 */ /* 0x148fe20000000003 */
[----:B------:R-:W-:Y:S01]  /*04b0*/  FFMA R10, R6, R10, R3 ;  /* 0x0000000a060a7223 */ /* 0x000fe20000000003 */
[C-C-:B------:R-:W-:Y:S01]  /*04c0*/  FFMA R2, R16.reuse, R17, R11.reuse ;  /* 0x0000001110027223 */ /* 0x140fe2000000000b */
[----:B------:R-:W-:-:S04]  /*04d0*/  FFMA R11, R16, R8, R11 ;  /* 0x00000008100b7223 */ /* 0x000fc8000000000b */
[----:B------:R-:W-:Y:S02]  /*04e0*/  FSETP.GT.AND P0, PT, R2, -R7, PT ;  /* 0x800000070200720b */ /* 0x000fe40003f04000 */
[----:B------:R-:W-:Y:S01]  /*04f0*/  FSETP.GT.AND P1, PT, R11, -R10, PT ;  /* 0x8000000a0b00720b */ /* 0x000fe20003f24000 */
[----:B------:R-:W-:Y:S01]  /*0500*/  FADD R2, R7, R2 ;  /* 0x0000000207027221 */ /* 0x000fe20000000000 */
[----:B------:R-:W-:Y:S01]  /*0510*/  FADD R3, R10, R11 ;  /* 0x0000000b0a037221 */ /* 0x000fe20000000000 */
[----:B-1----:R-:W-:-:S08]  /*0520*/  IMAD.WIDE R4, R0, 0x4, R4 ;  /* 0x0000000400047825 */ /* 0x002fd000078e0204 */
[----:B------:R-:W-:Y:S02]  /*0530*/  @!P0 FMUL R2, R2, 0.10000000149011611938 ;  /* 0x3dcccccd02028820 */ /* 0x000fe40000400000 */
[----:B------:R-:W-:-:S05]  /*0540*/  @!P1 FMUL R3, R3, 0.10000000149011611938 ;  /* 0x3dcccccd03039820 */ /* 0x000fca0000400000 */
[----:B------:R-:W-:Y:S01]  /*0550*/  STG.E.64 desc[UR4][R4.64], R2 ;  /* 0x0000000204007986 */ /* 0x000fe2000c101b04 */
[----:B------:R-:W-:Y:S05]  /*0560*/  EXIT ;  /* 0x000000000000794d */ /* 0x000fea0003800000 */
.L_x_0:
[----:B------:R-:W-:-:S00]  /*0570*/  BRA `(.L_x_0) ;  /* 0xfffffffc00fc7947 */ /* 0x000fc0000383ffff */
[----:B------:R-:W-:-:S00]  /*0580*/  NOP ;  /* 0x0000000000007918 */ /* 0x000fc00000000000 */
[----:B------:R-:W-:-:S00]  /*0590*/  NOP ;  /* 0x0000000000007918 */ /* 0x000fc00000000000 */
[----:B------:R-:W-:-:S00]  /*05a0*/  NOP ;  /* 0x0000000000007918 */ /* 0x000fc00000000000 */
[----:B------:R-:W-:-:S00]  /*05b0*/  NOP ;  /* 0x0000000000007918 */ /* 0x000fc00000000000 */
[----:B------:R-:W-:-:S00]  /*05c0*/  NOP ;  /* 0x0000000000007918 */ /* 0x000fc00000000000 */
[----:B------:R-:W-:-:S00]  /*05d0*/  NOP ;  /* 0x0000000000007918 */ /* 0x000fc00000000000 */
[----:B------:R-:W-:-:S00]  /*05e0*/  NOP ;  /* 0x0000000000007918 */ /* 0x000fc00000000000 */
[----:B------:R-:W-:-:S00]  /*05f0*/  NOP ;  /* 0x0000000000007918 */ /* 0x000fc00000000000 */
.L_x_1:


//--------------------- .nv.global.init           --------------------------
	.section	.nv.global.init,"aw",@progbits
.nv.global.init:
	.type		_$_str,@object
	.size		_$_str,(_$_str_$_2 - _$_str)
_$_str:
        /*0000*/ 	.byte	0x5f, 0x5f, 0x43, 0x55, 0x44, 0x41, 0x5f, 0x46, 0x54, 0x5a, 0x00
	.type		_$_str_$_2,@object
	.size		_$_str_$_2,(.L_1 - _$_str_$_2)
_$_str_$_2:
        /*000b*/ 	.byte	0x5f, 0x5f, 0x43, 0x55, 0x44, 0x41, 0x5f, 0x50, 0x52, 0x45, 0x43, 0x5f, 0x53, 0x51, 0x52, 0x54
        /*001b*/ 	.byte	0x00
.L_1:


//--------------------- .nv.constant0.triton_poi_fused__native_batch_norm_legit_no_training_add_leaky_relu_4 --------------------------
	.section	.nv.constant0.triton_poi_fused__native_batch_norm_legit_no_training_add_leaky_relu_4,"a",@progbits
	.sectionflags	@""
	.align	4
.nv.constant0.triton_poi_fused__native_batch_norm_legit_no_training_add_leaky_relu_4:
	.zero		620
